	.headerflags	@"EF_CUDA_TEXMODE_UNIFIED EF_CUDA_64BIT_ADDRESS EF_CUDA_ACCELERATORS EF_CUDA_SM90 EF_CUDA_VIRTUAL_SM(EF_CUDA_SM90)"
	.elftype	@"ET_EXEC"


//--------------------- .nv.info                  --------------------------
	.section	.nv.info,"",@"SHT_CUDA_INFO"
	.align	4


	//----- nvinfo : EIATTR_REGCOUNT
	.align		4
        /*0000*/ 	.byte	0x04, 0x2f
        /*0002*/ 	.short	(.L_1 - .L_0)
	.align		4
.L_0:
        /*0004*/ 	.word	index@(triton_poi_fused_add_mul_9)
        /*0008*/ 	.word	0x0000001a


	//----- nvinfo : EIATTR_MIN_STACK_SIZE
	.align		4
.L_1:
        /*000c*/ 	.byte	0x04, 0x12
        /*000e*/ 	.short	(.L_3 - .L_2)
	.align		4
.L_2:
        /*0010*/ 	.word	index@(triton_poi_fused_add_mul_9)
        /*0014*/ 	.word	0x00000000


	//----- nvinfo : EIATTR_FRAME_SIZE
	.align		4
.L_3:
        /*0018*/ 	.byte	0x04, 0x11
        /*001a*/ 	.short	(.L_5 - .L_4)
	.align		4
.L_4:
        /*001c*/ 	.word	index@(triton_poi_fused_add_mul_9)
        /*0020*/ 	.word	0x00000000


	//----- nvinfo : EIATTR_MIN_STACK_SIZE
	.align		4
.L_5:
        /*0024*/ 	.byte	0x04, 0x12
        /*0026*/ 	.short	(.L_7 - .L_6)
	.align		4
.L_6:
        /*0028*/ 	.word	index@(triton_poi_fused_add_mul_9)
        /*002c*/ 	.word	0x00000000
.L_7:


//--------------------- .nv.info.triton_poi_fused_add_mul_9 --------------------------
	.section	.nv.info.triton_poi_fused_add_mul_9,"",@"SHT_CUDA_INFO"
	.sectionflags	@""
	.align	4


	//----- nvinfo : EIATTR_CUDA_API_VERSION
	.align		4
        /*0000*/ 	.byte	0x04, 0x37
        /*0002*/ 	.short	(.L_9 - .L_8)
.L_8:
        /*0004*/ 	.word	0x0000007c


	//----- nvinfo : EIATTR_KPARAM_INFO
	.align		4
.L_9:
        /*0008*/ 	.byte	0x04, 0x17
        /*000a*/ 	.short	(.L_11 - .L_10)
.L_10:
        /*000c*/ 	.word	0x00000000
        /*0010*/ 	.short	0x0008
        /*0012*/ 	.short	0x0040
        /*0014*/ 	.byte	0x00, 0xf0, 0x11, 0x00


	//----- nvinfo : EIATTR_KPARAM_INFO
	.align		4
.L_11:
        /*0018*/ 	.byte	0x04, 0x17
        /*001a*/ 	.short	(.L_13 - .L_12)
.L_12:
        /*001c*/ 	.word	0x00000000
        /*0020*/ 	.short	0x0007
        /*0022*/ 	.short	0x0038
        /*0024*/ 	.byte	0x00, 0xf4, 0x21, 0x00


	//----- nvinfo : EIATTR_KPARAM_INFO
	.align		4
.L_13:
        /*0028*/ 	.byte	0x04, 0x17
        /*002a*/ 	.short	(.L_15 - .L_14)
.L_14:
        /*002c*/ 	.word	0x00000000
        /*0030*/ 	.short	0x0006
        /*0032*/ 	.short	0x0030
        /*0034*/ 	.byte	0x00, 0xf4, 0x21, 0x00


	//----- nvinfo : EIATTR_KPARAM_INFO
	.align		4
.L_15:
        /*0038*/ 	.byte	0x04, 0x17
        /*003a*/ 	.short	(.L_17 - .L_16)
.L_16:
        /*003c*/ 	.word	0x00000000
        /*0040*/ 	.short	0x0005
        /*0042*/ 	.short	0x0028
        /*0044*/ 	.byte	0x00, 0xf4, 0x21, 0x00


	//----- nvinfo : EIATTR_KPARAM_INFO
	.align		4
.L_17:
        /*0048*/ 	.byte	0x04, 0x17
        /*004a*/ 	.short	(.L_19 - .L_18)
.L_18:
        /*004c*/ 	.word	0x00000000
        /*0050*/ 	.short	0x0004
        /*0052*/ 	.short	0x0020
        /*0054*/ 	.byte	0x00, 0xf4, 0x21, 0x00


	//----- nvinfo : EIATTR_KPARAM_INFO
	.align		4
.L_19:
        /*0058*/ 	.byte	0x04, 0x17
        /*005a*/ 	.short	(.L_21 - .L_20)
.L_20:
        /*005c*/ 	.word	0x00000000
        /*0060*/ 	.short	0x0003
        /*0062*/ 	.short	0x0018
        /*0064*/ 	.byte	0x00, 0xf4, 0x21, 0x00


	//----- nvinfo : EIATTR_KPARAM_INFO
	.align		4
.L_21:
        /*0068*/ 	.byte	0x04, 0x17
        /*006a*/ 	.short	(.L_23 - .L_22)
.L_22:
        /*006c*/ 	.word	0x00000000
        /*0070*/ 	.short	0x0002
        /*0072*/ 	.short	0x0010
        /*0074*/ 	.byte	0x00, 0xf4, 0x21, 0x00


	//----- nvinfo : EIATTR_KPARAM_INFO
	.align		4
.L_23:
        /*0078*/ 	.byte	0x04, 0x17
        /*007a*/ 	.short	(.L_25 - .L_24)
.L_24:
        /*007c*/ 	.word	0x00000000
        /*0080*/ 	.short	0x0001
        /*0082*/ 	.short	0x0008
        /*0084*/ 	.byte	0x00, 0xf4, 0x21, 0x00


	//----- nvinfo : EIATTR_KPARAM_INFO
	.align		4
.L_25:
        /*0088*/ 	.byte	0x04, 0x17
        /*008a*/ 	.short	(.L_27 - .L_26)
.L_26:
        /*008c*/ 	.word	0x00000000
        /*0090*/ 	.short	0x0000
        /*0092*/ 	.short	0x0000
        /*0094*/ 	.byte	0x00, 0xf4, 0x21, 0x00


	//----- nvinfo : EIATTR_SPARSE_MMA_MASK
	.align		4
.L_27:
        /*0098*/ 	.byte	0x03, 0x50
        /*009a*/ 	.short	0x0000


	//----- nvinfo : EIATTR_MAXREG_COUNT
	.align		4
        /*009c*/ 	.byte	0x03, 0x1b
        /*009e*/ 	.short	0x00ff


	//----- nvinfo : EIATTR_EXIT_INSTR_OFFSETS
	.align		4
        /*00a0*/ 	.byte	0x04, 0x1c
        /*00a2*/ 	.short	(.L_29 - .L_28)


	//   ....[0]....
.L_28:
        /*00a4*/ 	.word	0x00000310


	//   ....[1]....
        /*00a8*/ 	.word	0x00000330


	//----- nvinfo : EIATTR_REQNTID
	.align		4
.L_29:
        /*00ac*/ 	.byte	0x04, 0x10
        /*00ae*/ 	.short	(.L_31 - .L_30)
.L_30:
        /*00b0*/ 	.word	0x00000020
        /*00b4*/ 	.word	0x00000001
        /*00b8*/ 	.word	0x00000001


	//----- nvinfo : EIATTR_CBANK_PARAM_SIZE
	.align		4
.L_31:
        /*00bc*/ 	.byte	0x03, 0x19
        /*00be*/ 	.short	0x0044


	//----- nvinfo : EIATTR_PARAM_CBANK
	.align		4
        /*00c0*/ 	.byte	0x04, 0x0a
        /*00c2*/ 	.short	(.L_33 - .L_32)
	.align		4
.L_32:
        /*00c4*/ 	.word	index@(.nv.constant0.triton_poi_fused_add_mul_9)
        /*00c8*/ 	.short	0x0210
        /*00ca*/ 	.short	0x0044


	//----- nvinfo : EIATTR_SW_WAR
	.align		4
.L_33:
        /*00cc*/ 	.byte	0x04, 0x36
        /*00ce*/ 	.short	(.L_35 - .L_34)
.L_34:
        /*00d0*/ 	.word	0x00000008
.L_35:


//--------------------- .nv.callgraph             --------------------------
	.section	.nv.callgraph,"",@"SHT_CUDA_CALLGRAPH"
	.align	4
	.sectionentsize	8
	.align		4
        /*0000*/ 	.word	0x00000000
	.align		4
        /*0004*/ 	.word	0xffffffff
	.align		4
        /*0008*/ 	.word	0x00000000
	.align		4
        /*000c*/ 	.word	0xfffffffe
	.align		4
        /*0010*/ 	.word	0x00000000
	.align		4
        /*0014*/ 	.word	0xfffffffd
	.align		4
        /*0018*/ 	.word	0x00000000
	.align		4
        /*001c*/ 	.word	0xfffffffc


//--------------------- .text.triton_poi_fused_add_mul_9 --------------------------
	.section	.text.triton_poi_fused_add_mul_9,"ax",@progbits
	.align	128
        .global         triton_poi_fused_add_mul_9
        .type           triton_poi_fused_add_mul_9,@function
        .size           triton_poi_fused_add_mul_9,(.L_x_1 - triton_poi_fused_add_mul_9)
        .other          triton_poi_fused_add_mul_9,@"STO_CUDA_ENTRY STV_DEFAULT"
triton_poi_fused_add_mul_9:
.text.triton_poi_fused_add_mul_9:
[----:B------:R-:W0:Y:S01]  /*0000*/  LDC R1, c[0x0][0x28] ;  /* 0x00000a00ff017b82 */ /* 0x000e220000000800 */
[----:B------:R-:W1:Y:S07]  /*0010*/  S2R R22, SR_TID.X ;  /* 0x0000000000167919 */ /* 0x000e6e0000002100 */
[----:B------:R-:W2:Y:S01]  /*0020*/  LDC.64 R8, c[0x0][0x228] ;  /* 0x00008a00ff087b82 */ /* 0x000ea20000000a00 */
[----:B------:R-:W-:Y:S01]  /*0030*/  HFMA2.MMA R23, -RZ, RZ, 0, 0 ;  /* 0x00000000ff177435 */ /* 0x000fe200000001ff */
[----:B------:R-:W-:Y:S01]  /*0040*/  ULDC.64 UR4, c[0x0][0x208] ;  /* 0x0000820000047ab9 */ /* 0x000fe20000000a00 */
[----:B------:R-:W3:Y:S05]  /*0050*/  S2R R17, SR_CTAID.X ;  /* 0x0000000000117919 */ /* 0x000eea0000002500 */
[----:B------:R-:W4:Y:S08]  /*0060*/  LDC.64 R2, c[0x0][0x218] ;  /* 0x00008600ff027b82 */ /* 0x000f300000000a00 */
[----:B------:R-:W5:Y:S08]  /*0070*/  LDC.64 R4, c[0x0][0x220] ;  /* 0x00008800ff047b82 */ /* 0x000f700000000a00 */
[----:B------:R-:W2:Y:S01]  /*0080*/  LDC.64 R12, c[0x0][0x238] ;  /* 0x00008e00ff0c7b82 */ /* 0x000ea20000000a00 */
[----:B-1----:R-:W-:-:S07]  /*0090*/  LOP3.LUT R0, R22, 0xf, RZ, 0xc0, !PT ;  /* 0x0000000f16007812 */ /* 0x002fce00078ec0ff */
[----:B------:R-:W1:Y:S01]  /*00a0*/  LDC.64 R10, c[0x0][0x230] ;  /* 0x00008c00ff0a7b82 */ /* 0x000e620000000a00 */
[----:B---3--:R-:W-:Y:S02]  /*00b0*/  SHF.R.S32.HI R6, RZ, 0x1b, R17 ;  /* 0x0000001bff067819 */ /* 0x008fe40000011411 */
[----:B------:R-:W-:Y:S02]  /*00c0*/  LEA R17, R17, R0, 0x4 ;  /* 0x0000000011117211 */ /* 0x000fe400078e20ff */
[----:B------:R-:W-:-:S03]  /*00d0*/  SGXT R0, R6, 0x1 ;  /* 0x000000010600781a */ /* 0x000fc60000000200 */
[----:B------:R-:W3:Y:S01]  /*00e0*/  LDC.64 R14, c[0x0][0x240] ;  /* 0x00009000ff0e7b82 */ /* 0x000ee20000000a00 */
[C---:B------:R-:W-:Y:S01]  /*00f0*/  ISETP.GE.AND P0, PT, R17.reuse, 0x10, PT ;  /* 0x000000101100780c */ /* 0x040fe20003f06270 */
[----:B------:R-:W-:Y:S01]  /*0100*/  HFMA2.MMA R16, -RZ, RZ, 0, 0 ;  /* 0x00000000ff107435 */ /* 0x000fe200000001ff */
[----:B------:R-:W-:Y:S02]  /*0110*/  LEA.HI R0, R0, R17, RZ, 0x2 ;  /* 0x0000001100007211 */ /* 0x000fe400078f10ff */
[----:B------:R-:W-:Y:S01]  /*0120*/  CS2R R20, SRZ ;  /* 0x0000000000147805 */ /* 0x000fe2000001ff00 */
[C---:B----4-:R-:W-:Y:S01]  /*0130*/  IMAD.WIDE R2, R17.reuse, 0x4, R2 ;  /* 0x0000000411027825 */ /* 0x050fe200078e0202 */
[----:B------:R-:W-:Y:S01]  /*0140*/  LOP3.LUT R0, R0, 0xfffffffc, RZ, 0xc0, !PT ;  /* 0xfffffffc00007812 */ /* 0x000fe200078ec0ff */
[----:B------:R-:W4:Y:S03]  /*0150*/  LDC.64 R6, c[0x0][0x210] ;  /* 0x00008400ff067b82 */ /* 0x000f260000000a00 */
[----:B------:R-:W-:Y:S01]  /*0160*/  IADD3 R19, R17, -R0, RZ ;  /* 0x8000000011137210 */ /* 0x000fe20007ffe0ff */
[----:B-----5:R-:W-:Y:S01]  /*0170*/  IMAD.WIDE R4, R17, 0x4, R4 ;  /* 0x0000000411047825 */ /* 0x020fe200078e0204 */
[----:B------:R-:W-:-:S03]  /*0180*/  MOV R0, RZ ;  /* 0x000000ff00007202 */ /* 0x000fc60000000f00 */
[C---:B--2---:R-:W-:Y:S01]  /*0190*/  IMAD.WIDE R8, R19.reuse, 0x4, R8 ;  /* 0x0000000413087825 */ /* 0x044fe200078e0208 */
[----:B------:R-:W2:Y:S03]  /*01a0*/  @!P0 LDG.E R21, desc[UR4][R4.64] ;  /* 0x0000000404158981 */ /* 0x000ea6000c1e1900 */
[----:B0-----:R-:W-:Y:S01]  /*01b0*/  IMAD.WIDE R12, R19, 0x4, R12 ;  /* 0x00000004130c7825 */ /* 0x001fe200078e020c */
[----:B------:R-:W-:Y:S01]  /*01c0*/  CS2R R18, SRZ ;  /* 0x0000000000127805 */ /* 0x000fe2000001ff00 */
[----:B------:R0:W5:Y:S02]  /*01d0*/  @!P0 LDG.E.EL R23, desc[UR4][R8.64] ;  /* 0x0000000408178981 */ /* 0x000164000c2e1900 */
[C---:B-1----:R-:W-:Y:S02]  /*01e0*/  IMAD.WIDE R10, R17.reuse, 0x4, R10 ;  /* 0x00000004110a7825 */ /* 0x042fe400078e020a */
[----:B------:R3:W2:Y:S04]  /*01f0*/  @!P0 LDG.E R0, desc[UR4][R2.64] ;  /* 0x0000000402008981 */ /* 0x0006a8000c1e1900 */
[----:B------:R-:W5:Y:S01]  /*0200*/  @!P0 LDG.E.EL R19, desc[UR4][R12.64] ;  /* 0x000000040c138981 */ /* 0x000f62000c2e1900 */
[C---:B----4-:R-:W-:Y:S01]  /*0210*/  IMAD.WIDE R6, R17.reuse, 0x4, R6 ;  /* 0x0000000411067825 */ /* 0x050fe200078e0206 */
[----:B0-----:R-:W0:Y:S02]  /*0220*/  LDC.64 R8, c[0x0][0x248] ;  /* 0x00009200ff087b82 */ /* 0x001e240000000a00 */
[----:B------:R-:W5:Y:S04]  /*0230*/  @!P0 LDG.E R18, desc[UR4][R10.64] ;  /* 0x000000040a128981 */ /* 0x000f68000c1e1900 */
[----:B------:R-:W4:Y:S01]  /*0240*/  @!P0 LDG.E R16, desc[UR4][R6.64] ;  /* 0x0000000406108981 */ /* 0x000f22000c1e1900 */
[----:B---3--:R-:W-:-:S05]  /*0250*/  IMAD.WIDE R2, R17, 0x4, R14 ;  /* 0x0000000411027825 */ /* 0x008fca00078e020e */
[----:B------:R-:W3:Y:S01]  /*0260*/  @!P0 LDG.E R20, desc[UR4][R2.64] ;  /* 0x0000000402148981 */ /* 0x000ee2000c1e1900 */
[----:B------:R-:W-:-:S04]  /*0270*/  LOP3.LUT P0, RZ, R22, 0x10, RZ, 0xc0, !PT ;  /* 0x0000001016ff7812 */ /* 0x000fc8000780c0ff */
[C---:B------:R-:W-:Y:S01]  /*0280*/  ISETP.LT.AND P0, PT, R17.reuse, 0x10, !P0 ;  /* 0x000000101100780c */ /* 0x040fe20004701270 */
[----:B0-----:R-:W-:-:S04]  /*0290*/  IMAD.WIDE R4, R17, 0x4, R8 ;  /* 0x0000000411047825 */ /* 0x001fc800078e0208 */
[----:B--2---:R-:W-:Y:S01]  /*02a0*/  FADD R21, R21, R0 ;  /* 0x0000000015157221 */ /* 0x004fe20000000000 */
[----:B-----5:R-:W-:Y:S01]  /*02b0*/  FADD R18, R19, R18 ;  /* 0x0000001213127221 */ /* 0x020fe20000000000 */
[----:B----4-:R-:W-:-:S04]  /*02c0*/  FADD R16, R23, R16 ;  /* 0x0000001017107221 */ /* 0x010fc80000000000 */
[----:B------:R-:W-:-:S04]  /*02d0*/  FADD R21, R16, R21 ;  /* 0x0000001510157221 */ /* 0x000fc80000000000 */
[----:B------:R-:W-:-:S05]  /*02e0*/  FADD R21, R18, R21 ;  /* 0x0000001512157221 */ /* 0x000fca0000000000 */
[----:B------:R0:W-:Y:S01]  /*02f0*/  @P0 STG.E desc[UR4][R6.64], R21 ;  /* 0x0000001506000986 */ /* 0x0001e2000c101904 */
[----:B---3--:R-:W-:Y:S01]  /*0300*/  FMUL R3, R21, R20 ;  /* 0x0000001415037220 */ /* 0x008fe20000400000 */
[----:B0-----:R-:W-:Y:S06]  /*0310*/  @!P0 EXIT ;  /* 0x000000000000894d */ /* 0x001fec0003800000 */
[----:B------:R-:W-:Y:S01]  /*0320*/  STG.E desc[UR4][R4.64], R3 ;  /* 0x0000000304007986 */ /* 0x000fe2000c101904 */
[----:B------:R-:W-:Y:S05]  /*0330*/  EXIT ;  /* 0x000000000000794d */ /* 0x000fea0003800000 */
.L_x_0:
[----:B------:R-:W-:-:S00]  /*0340*/  BRA `(.L_x_0) ;  /* 0xfffffffc00fc7947 */ /* 0x000fc0000383ffff */
[----:B------:R-:W-:-:S00]  /*0350*/  NOP ;  /* 0x0000000000007918 */ /* 0x000fc00000000000 */
        /* <DEDUP_REMOVED lines=10> */
.L_x_1:


//--------------------- .nv.constant0.triton_poi_fused_add_mul_9 --------------------------
	.section	.nv.constant0.triton_poi_fused_add_mul_9,"a",@progbits
	.sectionflags	@""
	.align	4
.nv.constant0.triton_poi_fused_add_mul_9:
	.zero		596
